//
// Generated by NVIDIA NVVM Compiler
//
// Compiler Build ID: CL-36424714
// Cuda compilation tools, release 13.0, V13.0.88
// Based on NVVM 20.0.0
//

.version 9.0
.target sm_100
.address_size 64

	// .globl	_Z16undistort_kernelPKhPhiifffffff

.visible .entry _Z16undistort_kernelPKhPhiifffffff(
	.param .u64 .ptr .align 1 _Z16undistort_kernelPKhPhiifffffff_param_0,
	.param .u64 .ptr .align 1 _Z16undistort_kernelPKhPhiifffffff_param_1,
	.param .u32 _Z16undistort_kernelPKhPhiifffffff_param_2,
	.param .u32 _Z16undistort_kernelPKhPhiifffffff_param_3,
	.param .f32 _Z16undistort_kernelPKhPhiifffffff_param_4,
	.param .f32 _Z16undistort_kernelPKhPhiifffffff_param_5,
	.param .f32 _Z16undistort_kernelPKhPhiifffffff_param_6,
	.param .f32 _Z16undistort_kernelPKhPhiifffffff_param_7,
	.param .f32 _Z16undistort_kernelPKhPhiifffffff_param_8,
	.param .f32 _Z16undistort_kernelPKhPhiifffffff_param_9,
	.param .f32 _Z16undistort_kernelPKhPhiifffffff_param_10
)
{
	.reg .pred 	%p<4>;
	.reg .b16 	%rs<7>;
	.reg .b32 	%r<25>;
	.reg .b32 	%f<25>;
	.reg .b64 	%rd<9>;

	ld.param.u64 	%rd1, [_Z16undistort_kernelPKhPhiifffffff_param_0];
	ld.param.u64 	%rd2, [_Z16undistort_kernelPKhPhiifffffff_param_1];
	ld.param.u32 	%r3, [_Z16undistort_kernelPKhPhiifffffff_param_2];
	ld.param.u32 	%r5, [_Z16undistort_kernelPKhPhiifffffff_param_3];
	ld.param.f32 	%f1, [_Z16undistort_kernelPKhPhiifffffff_param_4];
	ld.param.f32 	%f2, [_Z16undistort_kernelPKhPhiifffffff_param_5];
	ld.param.f32 	%f3, [_Z16undistort_kernelPKhPhiifffffff_param_6];
	ld.param.f32 	%f4, [_Z16undistort_kernelPKhPhiifffffff_param_7];
	ld.param.f32 	%f5, [_Z16undistort_kernelPKhPhiifffffff_param_8];
	ld.param.f32 	%f6, [_Z16undistort_kernelPKhPhiifffffff_param_9];
	ld.param.f32 	%f7, [_Z16undistort_kernelPKhPhiifffffff_param_10];
	mov.u32 	%r6, %ctaid.x;
	mov.u32 	%r7, %ntid.x;
	mov.u32 	%r8, %tid.x;
	mad.lo.s32 	%r1, %r6, %r7, %r8;
	mov.u32 	%r9, %ctaid.y;
	mov.u32 	%r10, %ntid.y;
	mov.u32 	%r11, %tid.y;
	mad.lo.s32 	%r12, %r9, %r10, %r11;
	setp.ge.s32 	%p1, %r1, %r3;
	setp.ge.s32 	%p2, %r12, %r5;
	or.pred  	%p3, %p1, %p2;
	@%p3 bra 	$L__BB0_2;
	cvta.to.global.u64 	%rd3, %rd1;
	cvta.to.global.u64 	%rd4, %rd2;
	cvt.rn.f32.s32 	%f8, %r1;
	sub.f32 	%f9, %f8, %f4;
	div.rn.f32 	%f10, %f9, %f6;
	cvt.rn.f32.u32 	%f11, %r12;
	sub.f32 	%f12, %f11, %f5;
	div.rn.f32 	%f13, %f12, %f7;
	mul.f32 	%f14, %f13, %f13;
	fma.rn.f32 	%f15, %f10, %f10, %f14;
	mul.f32 	%f16, %f15, %f15;
	mul.f32 	%f17, %f15, %f16;
	fma.rn.f32 	%f18, %f1, %f15, 0f3F800000;
	fma.rn.f32 	%f19, %f2, %f16, %f18;
	fma.rn.f32 	%f20, %f3, %f17, %f19;
	mul.f32 	%f21, %f10, %f20;
	mul.f32 	%f22, %f13, %f20;
	fma.rn.f32 	%f23, %f6, %f21, %f4;
	cvt.rzi.s32.f32 	%r13, %f23;
	fma.rn.f32 	%f24, %f7, %f22, %f5;
	cvt.rzi.s32.f32 	%r14, %f24;
	add.s32 	%r15, %r3, -1;
	min.s32 	%r16, %r13, %r15;
	max.s32 	%r17, %r16, 0;
	add.s32 	%r18, %r5, -1;
	min.s32 	%r19, %r14, %r18;
	max.s32 	%r20, %r19, 0;
	mad.lo.s32 	%r21, %r3, %r12, %r1;
	mul.lo.s32 	%r22, %r21, 3;
	mad.lo.s32 	%r23, %r20, %r3, %r17;
	mul.lo.s32 	%r24, %r23, 3;
	cvt.s64.s32 	%rd5, %r24;
	add.s64 	%rd6, %rd3, %rd5;
	ld.global.nc.u8 	%rs1, [%rd6];
	cvt.u16.u8 	%rs2, %rs1;
	cvt.s64.s32 	%rd7, %r22;
	add.s64 	%rd8, %rd4, %rd7;
	st.global.u8 	[%rd8], %rs2;
	ld.global.nc.u8 	%rs3, [%rd6+1];
	cvt.u16.u8 	%rs4, %rs3;
	st.global.u8 	[%rd8+1], %rs4;
	ld.global.nc.u8 	%rs5, [%rd6+2];
	cvt.u16.u8 	%rs6, %rs5;
	st.global.u8 	[%rd8+2], %rs6;
$L__BB0_2:
	ret;

}


// ===== COMPILED SASS (sm_100) =====

	.target	sm_100

	.elftype	@"ET_EXEC"


//--------------------- .note.nv.tkinfo           --------------------------
	.section	.note.nv.tkinfo,"",@"SHT_NOTE"
	.sectionflags	@"SHF_NOTE_NV_TKINFO"
	.tkinfo
        /*0018*/ 	.word	0x00000002
        /*0030*/ 	.string	""
        /*0030*/ 	.string	"ptxas"
        /*0030*/ 	.string	"Cuda compilation tools, release 13.0, V13.0.88"
        /*0030*/ 	.string	"Build cuda_13.0.r13.0/compiler.36424714_0"
        /*0030*/ 	.string	"-arch sm_100 -m 64 "



//--------------------- .note.nv.cuinfo           --------------------------
	.section	.note.nv.cuinfo,"",@"SHT_NOTE"
	.sectionflags	@"SHF_NOTE_NV_CUINFO"
        /*0018*/ 	.short	0x0002
        /*001a*/ 	.short	0x0064
        /*001c*/ 	.short	0x0082
	.zero		2


//--------------------- .nv.info                  --------------------------
	.section	.nv.info,"",@"SHT_CUDA_INFO"
	.align	4


	//----- nvinfo : EIATTR_REGCOUNT
	.align		4
        /*0000*/ 	.byte	0x04, 0x2f
        /*0002*/ 	.short	(.L_1 - .L_0)
	.align		4
.L_0:
        /*0004*/ 	.word	index@(_Z16undistort_kernelPKhPhiifffffff)
        /*0008*/ 	.word	0x00000012


	//----- nvinfo : EIATTR_FRAME_SIZE
	.align		4
.L_1:
        /*000c*/ 	.byte	0x04, 0x11
        /*000e*/ 	.short	(.L_3 - .L_2)
	.align		4
.L_2:
        /*0010*/ 	.word	index@($__internal_0_$__cuda_sm3x_div_rn_noftz_f32_slowpath)
        /*0014*/ 	.word	0x00000000


	//----- nvinfo : EIATTR_FRAME_SIZE
	.align		4
.L_3:
        /*0018*/ 	.byte	0x04, 0x11
        /*001a*/ 	.short	(.L_5 - .L_4)
	.align		4
.L_4:
        /*001c*/ 	.word	index@(_Z16undistort_kernelPKhPhiifffffff)
        /*0020*/ 	.word	0x00000000


	//----- nvinfo : EIATTR_MIN_STACK_SIZE
	.align		4
.L_5:
        /*0024*/ 	.byte	0x04, 0x12
        /*0026*/ 	.short	(.L_7 - .L_6)
	.align		4
.L_6:
        /*0028*/ 	.word	index@(_Z16undistort_kernelPKhPhiifffffff)
        /*002c*/ 	.word	0x00000000
.L_7:


//--------------------- .nv.compat                --------------------------
	.section	.nv.compat,"",@"SHT_CUDA_COMPAT_INFO"
	.align	4
        /*0000*/ 	.byte	0x02, 0x09, 0x00, 0x00, 0x02, 0x02, 0x01, 0x00, 0x02, 0x05, 0x05, 0x00, 0x03, 0x07, 0x01, 0x01
        /*0010*/ 	.byte	0x02, 0x03, 0x00, 0x00, 0x02, 0x06, 0x01, 0x00, 0x04, 0x0b, 0x08, 0x00, 0x01, 0x00, 0x00, 0x00
        /*0020*/ 	.byte	0x00, 0x00, 0x00, 0x00


//--------------------- .nv.info._Z16undistort_kernelPKhPhiifffffff --------------------------
	.section	.nv.info._Z16undistort_kernelPKhPhiifffffff,"",@"SHT_CUDA_INFO"
	.sectionflags	@""
	.align	4


	//----- nvinfo : EIATTR_CUDA_API_VERSION
	.align		4
        /*0000*/ 	.byte	0x04, 0x37
        /*0002*/ 	.short	(.L_9 - .L_8)
.L_8:
        /*0004*/ 	.word	0x00000082


	//----- nvinfo : EIATTR_KPARAM_INFO
	.align		4
.L_9:
        /*0008*/ 	.byte	0x04, 0x17
        /*000a*/ 	.short	(.L_11 - .L_10)
.L_10:
        /*000c*/ 	.word	0x00000000
        /*0010*/ 	.short	0x000a
        /*0012*/ 	.short	0x0030
        /*0014*/ 	.byte	0x00, 0xf0, 0x11, 0x00


	//----- nvinfo : EIATTR_KPARAM_INFO
	.align		4
.L_11:
        /*0018*/ 	.byte	0x04, 0x17
        /*001a*/ 	.short	(.L_13 - .L_12)
.L_12:
        /*001c*/ 	.word	0x00000000
        /*0020*/ 	.short	0x0009
        /*0022*/ 	.short	0x002c
        /*0024*/ 	.byte	0x00, 0xf0, 0x11, 0x00


	//----- nvinfo : EIATTR_KPARAM_INFO
	.align		4
.L_13:
        /*0028*/ 	.byte	0x04, 0x17
        /*002a*/ 	.short	(.L_15 - .L_14)
.L_14:
        /*002c*/ 	.word	0x00000000
        /*0030*/ 	.short	0x0008
        /*0032*/ 	.short	0x0028
        /*0034*/ 	.byte	0x00, 0xf0, 0x11, 0x00


	//----- nvinfo : EIATTR_KPARAM_INFO
	.align		4
.L_15:
        /*0038*/ 	.byte	0x04, 0x17
        /*003a*/ 	.short	(.L_17 - .L_16)
.L_16:
        /*003c*/ 	.word	0x00000000
        /*0040*/ 	.short	0x0007
        /*0042*/ 	.short	0x0024
        /*0044*/ 	.byte	0x00, 0xf0, 0x11, 0x00


	//----- nvinfo : EIATTR_KPARAM_INFO
	.align		4
.L_17:
        /*0048*/ 	.byte	0x04, 0x17
        /*004a*/ 	.short	(.L_19 - .L_18)
.L_18:
        /*004c*/ 	.word	0x00000000
        /*0050*/ 	.short	0x0006
        /*0052*/ 	.short	0x0020
        /*0054*/ 	.byte	0x00, 0xf0, 0x11, 0x00


	//----- nvinfo : EIATTR_KPARAM_INFO
	.align		4
.L_19:
        /*0058*/ 	.byte	0x04, 0x17
        /*005a*/ 	.short	(.L_21 - .L_20)
.L_20:
        /*005c*/ 	.word	0x00000000
        /*0060*/ 	.short	0x0005
        /*0062*/ 	.short	0x001c
        /*0064*/ 	.byte	0x00, 0xf0, 0x11, 0x00


	//----- nvinfo : EIATTR_KPARAM_INFO
	.align		4
.L_21:
        /*0068*/ 	.byte	0x04, 0x17
        /*006a*/ 	.short	(.L_23 - .L_22)
.L_22:
        /*006c*/ 	.word	0x00000000
        /*0070*/ 	.short	0x0004
        /*0072*/ 	.short	0x0018
        /*0074*/ 	.byte	0x00, 0xf0, 0x11, 0x00


	//----- nvinfo : EIATTR_KPARAM_INFO
	.align		4
.L_23:
        /*0078*/ 	.byte	0x04, 0x17
        /*007a*/ 	.short	(.L_25 - .L_24)
.L_24:
        /*007c*/ 	.word	0x00000000
        /*0080*/ 	.short	0x0003
        /*0082*/ 	.short	0x0014
        /*0084*/ 	.byte	0x00, 0xf0, 0x11, 0x00


	//----- nvinfo : EIATTR_KPARAM_INFO
	.align		4
.L_25:
        /*0088*/ 	.byte	0x04, 0x17
        /*008a*/ 	.short	(.L_27 - .L_26)
.L_26:
        /*008c*/ 	.word	0x00000000
        /*0090*/ 	.short	0x0002
        /*0092*/ 	.short	0x0010
        /*0094*/ 	.byte	0x00, 0xf0, 0x11, 0x00


	//----- nvinfo : EIATTR_KPARAM_INFO
	.align		4
.L_27:
        /*0098*/ 	.byte	0x04, 0x17
        /*009a*/ 	.short	(.L_29 - .L_28)
.L_28:
        /*009c*/ 	.word	0x00000000
        /*00a0*/ 	.short	0x0001
        /*00a2*/ 	.short	0x0008
        /*00a4*/ 	.byte	0x00, 0xf5, 0x21, 0x00


	//----- nvinfo : EIATTR_KPARAM_INFO
	.align		4
.L_29:
        /*00a8*/ 	.byte	0x04, 0x17
        /*00aa*/ 	.short	(.L_31 - .L_30)
.L_30:
        /*00ac*/ 	.word	0x00000000
        /*00b0*/ 	.short	0x0000
        /*00b2*/ 	.short	0x0000
        /*00b4*/ 	.byte	0x00, 0xf5, 0x21, 0x00


	//----- nvinfo : EIATTR_SPARSE_MMA_MASK
	.align		4
.L_31:
        /*00b8*/ 	.byte	0x03, 0x50
        /*00ba*/ 	.short	0x0000


	//----- nvinfo : EIATTR_MAXREG_COUNT
	.align		4
        /*00bc*/ 	.byte	0x03, 0x1b
        /*00be*/ 	.short	0x00ff


	//----- nvinfo : EIATTR_MERCURY_ISA_VERSION
	.align		4
        /*00c0*/ 	.byte	0x03, 0x5f
        /*00c2*/ 	.short	0x0101


	//----- nvinfo : EIATTR_VRC_CTA_INIT_COUNT
	.align		4
        /*00c4*/ 	.byte	0x02, 0x4a
	.zero		1
	.zero		1


	//----- nvinfo : EIATTR_EXIT_INSTR_OFFSETS
	.align		4
        /*00c8*/ 	.byte	0x04, 0x1c
        /*00ca*/ 	.short	(.L_33 - .L_32)


	//   ....[0]....
.L_32:
        /*00cc*/ 	.word	0x000000c0


	//   ....[1]....
        /*00d0*/ 	.word	0x00000570


	//----- nvinfo : EIATTR_CRS_STACK_SIZE
	.align		4
.L_33:
        /*00d4*/ 	.byte	0x04, 0x1e
        /*00d6*/ 	.short	(.L_35 - .L_34)
.L_34:
        /*00d8*/ 	.word	0x00000000


	//----- nvinfo : EIATTR_CBANK_PARAM_SIZE
	.align		4
.L_35:
        /*00dc*/ 	.byte	0x03, 0x19
        /*00de*/ 	.short	0x0034


	//----- nvinfo : EIATTR_PARAM_CBANK
	.align		4
        /*00e0*/ 	.byte	0x04, 0x0a
        /*00e2*/ 	.short	(.L_37 - .L_36)
	.align		4
.L_36:
        /*00e4*/ 	.word	index@(.nv.constant0._Z16undistort_kernelPKhPhiifffffff)
        /*00e8*/ 	.short	0x0380
        /*00ea*/ 	.short	0x0034


	//----- nvinfo : EIATTR_SW_WAR
	.align		4
.L_37:
        /*00ec*/ 	.byte	0x04, 0x36
        /*00ee*/ 	.short	(.L_39 - .L_38)
.L_38:
        /*00f0*/ 	.word	0x00000008
.L_39:


//--------------------- .nv.callgraph             --------------------------
	.section	.nv.callgraph,"",@"SHT_CUDA_CALLGRAPH"
	.align	4
	.sectionentsize	8
	.align		4
        /*0000*/ 	.word	0x00000000
	.align		4
        /*0004*/ 	.word	0xffffffff
	.align		4
        /*0008*/ 	.word	0x00000000
	.align		4
        /*000c*/ 	.word	0xfffffffe
	.align		4
        /*0010*/ 	.word	0x00000000
	.align		4
        /*0014*/ 	.word	0xfffffffd
	.align		4
        /*0018*/ 	.word	0x00000000
	.align		4
        /*001c*/ 	.word	0xfffffffc


//--------------------- .text._Z16undistort_kernelPKhPhiifffffff --------------------------
	.section	.text._Z16undistort_kernelPKhPhiifffffff,"ax",@progbits
	.align	128
        .global         _Z16undistort_kernelPKhPhiifffffff
        .type           _Z16undistort_kernelPKhPhiifffffff,@function
        .size           _Z16undistort_kernelPKhPhiifffffff,(.L_x_16 - _Z16undistort_kernelPKhPhiifffffff)
        .other          _Z16undistort_kernelPKhPhiifffffff,@"STO_CUDA_ENTRY STV_DEFAULT"
_Z16undistort_kernelPKhPhiifffffff:
.text._Z16undistort_kernelPKhPhiifffffff:
[----:B------:R-:W-:Y:S01]  /*0000*/  LDC R1, c[0x0][0x37c] ;  /* 0x0000df00ff017b82 */ /* 0x000fe20000000800 */
[----:B------:R-:W0:Y:S07]  /*0010*/  S2R R0, SR_TID.Y ;  /* 0x0000000000007919 */ /* 0x000e2e0000002200 */
[----:B------:R-:W1:Y:S01]  /*0020*/  LDC R2, c[0x0][0x360] ;  /* 0x0000d800ff027b82 */ /* 0x000e620000000800 */
[----:B------:R-:W2:Y:S01]  /*0030*/  LDCU.64 UR6, c[0x0][0x390] ;  /* 0x00007200ff0677ac */ /* 0x000ea20008000a00 */
[----:B------:R-:W1:Y:S06]  /*0040*/  S2R R3, SR_TID.X ;  /* 0x0000000000037919 */ /* 0x000e6c0000002100 */
[----:B------:R-:W0:Y:S08]  /*0050*/  S2UR UR5, SR_CTAID.Y ;  /* 0x00000000000579c3 */ /* 0x000e300000002600 */
[----:B------:R-:W0:Y:S08]  /*0060*/  LDC R5, c[0x0][0x364] ;  /* 0x0000d900ff057b82 */ /* 0x000e300000000800 */
[----:B------:R-:W1:Y:S01]  /*0070*/  S2UR UR4, SR_CTAID.X ;  /* 0x00000000000479c3 */ /* 0x000e620000002500 */
[----:B0-----:R-:W-:-:S05]  /*0080*/  IMAD R5, R5, UR5, R0 ;  /* 0x0000000505057c24 */ /* 0x001fca000f8e0200 */
[----:B--2---:R-:W-:Y:S01]  /*0090*/  ISETP.GE.AND P0, PT, R5, UR7, PT ;  /* 0x0000000705007c0c */ /* 0x004fe2000bf06270 */
[----:B-1----:R-:W-:-:S05]  /*00a0*/  IMAD R2, R2, UR4, R3 ;  /* 0x0000000402027c24 */ /* 0x002fca000f8e0203 */
[----:B------:R-:W-:-:S13]  /*00b0*/  ISETP.GE.OR P0, PT, R2, UR6, P0 ;  /* 0x0000000602007c0c */ /* 0x000fda0008706670 */
[----:B------:R-:W-:Y:S05]  /*00c0*/  @P0 EXIT ;  /* 0x000000000000094d */ /* 0x000fea0003800000 */
[----:B------:R-:W0:Y:S01]  /*00d0*/  LDC R7, c[0x0][0x3ac] ;  /* 0x0000eb00ff077b82 */ /* 0x000e220000000800 */
[----:B------:R-:W1:Y:S01]  /*00e0*/  LDCU UR4, c[0x0][0x3a4] ;  /* 0x00007480ff0477ac */ /* 0x000e620008000800 */
[----:B------:R-:W-:Y:S01]  /*00f0*/  I2FP.F32.S32 R0, R2 ;  /* 0x0000000200007245 */ /* 0x000fe20000201400 */
[----:B------:R-:W-:Y:S04]  /*0100*/  BSSY.RECONVERGENT B0, `(.L_x_0) ;  /* 0x000000f000007945 */ /* 0x000fe80003800200 */
[----:B-1----:R-:W-:Y:S01]  /*0110*/  FADD R0, R0, -UR4 ;  /* 0x8000000400007e21 */ /* 0x002fe20008000000 */
[----:B0-----:R-:W0:Y:S08]  /*0120*/  MUFU.RCP R3, R7 ;  /* 0x0000000700037308 */ /* 0x001e300000001000 */
[----:B------:R-:W1:Y:S01]  /*0130*/  FCHK P0, R0, R7 ;  /* 0x0000000700007302 */ /* 0x000e620000000000 */
[----:B0-----:R-:W-:-:S04]  /*0140*/  FFMA R4, R3, -R7, 1 ;  /* 0x3f80000003047423 */ /* 0x001fc80000000807 */
[----:B------:R-:W-:-:S04]  /*0150*/  FFMA R3, R3, R4, R3 ;  /* 0x0000000403037223 */ /* 0x000fc80000000003 */
[----:B------:R-:W-:-:S04]  /*0160*/  FFMA R4, R0, R3, RZ ;  /* 0x0000000300047223 */ /* 0x000fc800000000ff */
[----:B------:R-:W-:-:S04]  /*0170*/  FFMA R6, R4, -R7, R0 ;  /* 0x8000000704067223 */ /* 0x000fc80000000000 */
[----:B------:R-:W-:Y:S01]  /*0180*/  FFMA R4, R3, R6, R4 ;  /* 0x0000000603047223 */ /* 0x000fe20000000004 */
[----:B-1----:R-:W-:Y:S06]  /*0190*/  @!P0 BRA `(.L_x_1) ;  /* 0x0000000000148947 */ /* 0x002fec0003800000 */
[----:B------:R-:W0:Y:S01]  /*01a0*/  LDCU UR4, c[0x0][0x3ac] ;  /* 0x00007580ff0477ac */ /* 0x000e220008000800 */
[----:B------:R-:W-:Y:S01]  /*01b0*/  MOV R6, 0x1e0 ;  /* 0x000001e000067802 */ /* 0x000fe20000000f00 */
[----:B0-----:R-:W-:-:S07]  /*01c0*/  IMAD.U32 R3, RZ, RZ, UR4 ;  /* 0x00000004ff037e24 */ /* 0x001fce000f8e00ff */
[----:B------:R-:W-:Y:S05]  /*01d0*/  CALL.REL.NOINC `($__internal_0_$__cuda_sm3x_div_rn_noftz_f32_slowpath) ;  /* 0x0000000000e87944 */ /* 0x000fea0003c00000 */
[----:B------:R-:W-:-:S07]  /*01e0*/  IMAD.MOV.U32 R4, RZ, RZ, R0 ;  /* 0x000000ffff047224 */ /* 0x000fce00078e0000 */
.L_x_1:
[----:B------:R-:W-:Y:S05]  /*01f0*/  BSYNC.RECONVERGENT B0 ;  /* 0x0000000000007941 */ /* 0x000fea0003800200 */
.L_x_0:
[----:B------:R-:W0:Y:S01]  /*0200*/  LDC R9, c[0x0][0x3b0] ;  /* 0x0000ec00ff097b82 */ /* 0x000e220000000800 */
[----:B------:R-:W1:Y:S01]  /*0210*/  LDCU UR4, c[0x0][0x3a8] ;  /* 0x00007500ff0477ac */ /* 0x000e620008000800 */
[----:B------:R-:W-:Y:S01]  /*0220*/  I2FP.F32.U32 R0, R5 ;  /* 0x0000000500007245 */ /* 0x000fe20000201000 */
[----:B------:R-:W-:Y:S04]  /*0230*/  BSSY.RECONVERGENT B0, `(.L_x_2) ;  /* 0x0000010000007945 */ /* 0x000fe80003800200 */
[----:B-1----:R-:W-:Y:S01]  /*0240*/  FADD R0, R0, -UR4 ;  /* 0x8000000400007e21 */ /* 0x002fe20008000000 */
[----:B------:R-:W1:Y:S01]  /*0250*/  LDCU.64 UR4, c[0x0][0x358] ;  /* 0x00006b00ff0477ac */ /* 0x000e620008000a00 */
[----:B0-----:R-:W0:Y:S08]  /*0260*/  MUFU.RCP R3, R9 ;  /* 0x0000000900037308 */ /* 0x001e300000001000 */
[----:B------:R-:W2:Y:S01]  /*0270*/  FCHK P0, R0, R9 ;  /* 0x0000000900007302 */ /* 0x000ea20000000000 */
[----:B0-----:R-:W-:-:S04]  /*0280*/  FFMA R6, R3, -R9, 1 ;  /* 0x3f80000003067423 */ /* 0x001fc80000000809 */
[----:B------:R-:W-:-:S04]  /*0290*/  FFMA R3, R3, R6, R3 ;  /* 0x0000000603037223 */ /* 0x000fc80000000003 */
[----:B------:R-:W-:-:S04]  /*02a0*/  FFMA R6, R0, R3, RZ ;  /* 0x0000000300067223 */ /* 0x000fc800000000ff */
[----:B------:R-:W-:-:S04]  /*02b0*/  FFMA R7, R6, -R9, R0 ;  /* 0x8000000906077223 */ /* 0x000fc80000000000 */
[----:B------:R-:W-:Y:S01]  /*02c0*/  FFMA R3, R3, R7, R6 ;  /* 0x0000000703037223 */ /* 0x000fe20000000006 */
[----:B-12---:R-:W-:Y:S06]  /*02d0*/  @!P0 BRA `(.L_x_3) ;  /* 0x0000000000148947 */ /* 0x006fec0003800000 */
[----:B------:R-:W0:Y:S01]  /*02e0*/  LDCU UR6, c[0x0][0x3b0] ;  /* 0x00007600ff0677ac */ /* 0x000e220008000800 */
[----:B------:R-:W-:Y:S01]  /*02f0*/  MOV R6, 0x320 ;  /* 0x0000032000067802 */ /* 0x000fe20000000f00 */
[----:B0-----:R-:W-:-:S07]  /*0300*/  IMAD.U32 R3, RZ, RZ, UR6 ;  /* 0x00000006ff037e24 */ /* 0x001fce000f8e00ff */
[----:B------:R-:W-:Y:S05]  /*0310*/  CALL.REL.NOINC `($__internal_0_$__cuda_sm3x_div_rn_noftz_f32_slowpath) ;  /* 0x0000000000987944 */ /* 0x000fea0003c00000 */
[----:B------:R-:W-:-:S07]  /*0320*/  IMAD.MOV.U32 R3, RZ, RZ, R0 ;  /* 0x000000ffff037224 */ /* 0x000fce00078e0000 */
.L_x_3:
[----:B------:R-:W-:Y:S05]  /*0330*/  BSYNC.RECONVERGENT B0 ;  /* 0x0000000000007941 */ /* 0x000fea0003800200 */
.L_x_2:
[----:B------:R-:W0:Y:S01]  /*0340*/  LDC.64 R14, c[0x0][0x398] ;  /* 0x0000e600ff0e7b82 */ /* 0x000e220000000a00 */
[----:B------:R-:W-:Y:S01]  /*0350*/  FMUL R11, R3, R3 ;  /* 0x00000003030b7220 */ /* 0x000fe20000400000 */
[----:B------:R-:W1:Y:S03]  /*0360*/  LDCU UR6, c[0x0][0x3b0] ;  /* 0x00007600ff0677ac */ /* 0x000e660008000800 */
[----:B------:R-:W-:Y:S01]  /*0370*/  FFMA R11, R4, R4, R11 ;  /* 0x00000004040b7223 */ /* 0x000fe2000000000b */
[----:B------:R-:W2:Y:S02]  /*0380*/  LDCU.128 UR8, c[0x0][0x380] ;  /* 0x00007000ff0877ac */ /* 0x000ea40008000c00 */
[----:B------:R-:W3:Y:S01]  /*0390*/  LDC.64 R6, c[0x0][0x3a0] ;  /* 0x0000e800ff067b82 */ /* 0x000ee20000000a00 */
[----:B------:R-:W-:-:S07]  /*03a0*/  FMUL R0, R11, R11 ;  /* 0x0000000b0b007220 */ /* 0x000fce0000400000 */
[----:B------:R-:W1:Y:S01]  /*03b0*/  LDC.64 R8, c[0x0][0x3a8] ;  /* 0x0000ea00ff087b82 */ /* 0x000e620000000a00 */
[C---:B0-----:R-:W-:Y:S01]  /*03c0*/  FFMA R13, R11.reuse, R14, 1 ;  /* 0x3f8000000b0d7423 */ /* 0x041fe2000000000e */
[----:B------:R-:W-:-:S03]  /*03d0*/  FMUL R11, R11, R0 ;  /* 0x000000000b0b7220 */ /* 0x000fc60000400000 */
[----:B------:R-:W-:-:S04]  /*03e0*/  FFMA R0, R0, R15, R13 ;  /* 0x0000000f00007223 */ /* 0x000fc8000000000d */
[----:B---3--:R-:W-:Y:S02]  /*03f0*/  FFMA R0, R11, R6, R0 ;  /* 0x000000060b007223 */ /* 0x008fe40000000000 */
[----:B------:R-:W0:Y:S02]  /*0400*/  LDC.64 R10, c[0x0][0x390] ;  /* 0x0000e400ff0a7b82 */ /* 0x000e240000000a00 */
[C---:B------:R-:W-:Y:S01]  /*0410*/  FMUL R3, R0.reuse, R3 ;  /* 0x0000000300037220 */ /* 0x040fe20000400000 */
[----:B------:R-:W-:-:S03]  /*0420*/  FMUL R0, R0, R4 ;  /* 0x0000000400007220 */ /* 0x000fc60000400000 */
[----:B-1----:R-:W-:Y:S01]  /*0430*/  FFMA R8, R3, UR6, R8 ;  /* 0x0000000603087c23 */ /* 0x002fe20008000008 */
[----:B------:R-:W-:-:S04]  /*0440*/  FFMA R0, R0, R9, R7 ;  /* 0x0000000900007223 */ /* 0x000fc80000000007 */
[----:B------:R-:W0:Y:S08]  /*0450*/  F2I.TRUNC.NTZ R3, R0 ;  /* 0x0000000000037305 */ /* 0x000e30000020f100 */
[----:B------:R-:W1:Y:S01]  /*0460*/  F2I.TRUNC.NTZ R8, R8 ;  /* 0x0000000800087305 */ /* 0x000e62000020f100 */
[----:B0-----:R-:W-:Y:S02]  /*0470*/  VIADDMNMX.RELU R3, R10, 0xffffffff, R3, PT ;  /* 0xffffffff0a037846 */ /* 0x001fe40003801103 */
[----:B-1----:R-:W-:-:S05]  /*0480*/  VIADDMNMX.RELU R11, R11, 0xffffffff, R8, PT ;  /* 0xffffffff0b0b7846 */ /* 0x002fca0003801108 */
[----:B------:R-:W-:-:S04]  /*0490*/  IMAD R3, R11, R10, R3 ;  /* 0x0000000a0b037224 */ /* 0x000fc800078e0203 */
[----:B------:R-:W-:-:S05]  /*04a0*/  IMAD R3, R3, 0x3, RZ ;  /* 0x0000000303037824 */ /* 0x000fca00078e02ff */
[----:B--2---:R-:W-:-:S04]  /*04b0*/  IADD3 R6, P0, PT, R3, UR8, RZ ;  /* 0x0000000803067c10 */ /* 0x004fc8000ff1e0ff */
[----:B------:R-:W-:-:S05]  /*04c0*/  LEA.HI.X.SX32 R7, R3, UR9, 0x1, P0 ;  /* 0x0000000903077c11 */ /* 0x000fca00080f0eff */
[----:B------:R-:W2:Y:S04]  /*04d0*/  LDG.E.U8.CONSTANT R9, desc[UR4][R6.64] ;  /* 0x0000000406097981 */ /* 0x000ea8000c1e9100 */
[----:B------:R-:W3:Y:S04]  /*04e0*/  LDG.E.U8.CONSTANT R11, desc[UR4][R6.64+0x1] ;  /* 0x00000104060b7981 */ /* 0x000ee8000c1e9100 */
[----:B------:R-:W4:Y:S01]  /*04f0*/  LDG.E.U8.CONSTANT R13, desc[UR4][R6.64+0x2] ;  /* 0x00000204060d7981 */ /* 0x000f22000c1e9100 */
[----:B------:R-:W-:-:S04]  /*0500*/  IMAD R2, R5, R10, R2 ;  /* 0x0000000a05027224 */ /* 0x000fc800078e0202 */
[----:B------:R-:W-:-:S05]  /*0510*/  IMAD R0, R2, 0x3, RZ ;  /* 0x0000000302007824 */ /* 0x000fca00078e02ff */
[----:B------:R-:W-:-:S04]  /*0520*/  IADD3 R2, P0, PT, R0, UR10, RZ ;  /* 0x0000000a00027c10 */ /* 0x000fc8000ff1e0ff */
[----:B------:R-:W-:-:S05]  /*0530*/  LEA.HI.X.SX32 R3, R0, UR11, 0x1, P0 ;  /* 0x0000000b00037c11 */ /* 0x000fca00080f0eff */
[----:B--2---:R-:W-:Y:S04]  /*0540*/  STG.E.U8 desc[UR4][R2.64], R9 ;  /* 0x0000000902007986 */ /* 0x004fe8000c101104 */
[----:B---3--:R-:W-:Y:S04]  /*0550*/  STG.E.U8 desc[UR4][R2.64+0x1], R11 ;  /* 0x0000010b02007986 */ /* 0x008fe8000c101104 */
[----:B----4-:R-:W-:Y:S01]  /*0560*/  STG.E.U8 desc[UR4][R2.64+0x2], R13 ;  /* 0x0000020d02007986 */ /* 0x010fe2000c101104 */
[----:B------:R-:W-:Y:S05]  /*0570*/  EXIT ;  /* 0x000000000000794d */ /* 0x000fea0003800000 */
        .weak           $__internal_0_$__cuda_sm3x_div_rn_noftz_f32_slowpath
        .type           $__internal_0_$__cuda_sm3x_div_rn_noftz_f32_slowpath,@function
        .size           $__internal_0_$__cuda_sm3x_div_rn_noftz_f32_slowpath,(.L_x_16 - $__internal_0_$__cuda_sm3x_div_rn_noftz_f32_slowpath)
$__internal_0_$__cuda_sm3x_div_rn_noftz_f32_slowpath:
[----:B------:R-:W-:Y:S01]  /*0580*/  SHF.R.U32.HI R8, RZ, 0x17, R3 ;  /* 0x00000017ff087819 */ /* 0x000fe20000011603 */
[----:B------:R-:W-:Y:S01]  /*0590*/  BSSY.RECONVERGENT B1, `(.L_x_4) ;  /* 0x0000062000017945 */ /* 0x000fe20003800200 */
[----:B------:R-:W-:Y:S02]  /*05a0*/  SHF.R.U32.HI R7, RZ, 0x17, R0 ;  /* 0x00000017ff077819 */ /* 0x000fe40000011600 */
[----:B------:R-:W-:Y:S02]  /*05b0*/  LOP3.LUT R12, R8, 0xff, RZ, 0xc0, !PT ;  /* 0x000000ff080c7812 */ /* 0x000fe400078ec0ff */
[----:B------:R-:W-:-:S03]  /*05c0*/  LOP3.LUT R10, R7, 0xff, RZ, 0xc0, !PT ;  /* 0x000000ff070a7812 */ /* 0x000fc600078ec0ff */
[----:B------:R-:W-:Y:S02]  /*05d0*/  VIADD R9, R12, 0xffffffff ;  /* 0xffffffff0c097836 */ /* 0x000fe40000000000 */
[----:B------:R-:W-:-:S03]  /*05e0*/  VIADD R8, R10, 0xffffffff ;  /* 0xffffffff0a087836 */ /* 0x000fc60000000000 */
[----:B------:R-:W-:-:S04]  /*05f0*/  ISETP.GT.U32.AND P0, PT, R9, 0xfd, PT ;  /* 0x000000fd0900780c */ /* 0x000fc80003f04070 */
[----:B------:R-:W-:-:S13]  /*0600*/  ISETP.GT.U32.OR P0, PT, R8, 0xfd, P0 ;  /* 0x000000fd0800780c */ /* 0x000fda0000704470 */
[----:B------:R-:W-:Y:S01]  /*0610*/  @!P0 MOV R7, RZ ;  /* 0x000000ff00078202 */ /* 0x000fe20000000f00 */
[----:B------:R-:W-:Y:S06]  /*0620*/  @!P0 BRA `(.L_x_5) ;  /* 0x00000000005c8947 */ /* 0x000fec0003800000 */
[----:B------:R-:W-:Y:S02]  /*0630*/  FSETP.GTU.FTZ.AND P0, PT, |R0|, +INF , PT ;  /* 0x7f8000000000780b */ /* 0x000fe40003f1c200 */
[----:B------:R-:W-:-:S04]  /*0640*/  FSETP.GTU.FTZ.AND P1, PT, |R3|, +INF , PT ;  /* 0x7f8000000300780b */ /* 0x000fc80003f3c200 */
[----:B------:R-:W-:-:S13]  /*0650*/  PLOP3.LUT P0, PT, P0, P1, PT, 0xf8, 0x8f ;  /* 0x00000000008f781c */ /* 0x000fda0000703f70 */
[----:B------:R-:W-:Y:S05]  /*0660*/  @P0 BRA `(.L_x_6) ;  /* 0x00000004004c0947 */ /* 0x000fea0003800000 */
[----:B------:R-:W-:-:S13]  /*0670*/  LOP3.LUT P0, RZ, R3, 0x7fffffff, R0, 0xc8, !PT ;  /* 0x7fffffff03ff7812 */ /* 0x000fda000780c800 */
[----:B------:R-:W-:Y:S05]  /*0680*/  @!P0 BRA `(.L_x_7) ;  /* 0x00000004003c8947 */ /* 0x000fea0003800000 */
[C---:B------:R-:W-:Y:S02]  /*0690*/  FSETP.NEU.FTZ.AND P2, PT, |R0|.reuse, +INF , PT ;  /* 0x7f8000000000780b */ /* 0x040fe40003f5d200 */
[----:B------:R-:W-:Y:S02]  /*06a0*/  FSETP.NEU.FTZ.AND P1, PT, |R3|, +INF , PT ;  /* 0x7f8000000300780b */ /* 0x000fe40003f3d200 */
[----:B------:R-:W-:-:S11]  /*06b0*/  FSETP.NEU.FTZ.AND P0, PT, |R0|, +INF , PT ;  /* 0x7f8000000000780b */ /* 0x000fd60003f1d200 */
[----:B------:R-:W-:Y:S05]  /*06c0*/  @!P1 BRA !P2, `(.L_x_7) ;  /* 0x00000004002c9947 */ /* 0x000fea0005000000 */
[----:B------:R-:W-:-:S04]  /*06d0*/  LOP3.LUT P2, RZ, R0, 0x7fffffff, RZ, 0xc0, !PT ;  /* 0x7fffffff00ff7812 */ /* 0x000fc8000784c0ff */
[----:B------:R-:W-:-:S13]  /*06e0*/  PLOP3.LUT P1, PT, P1, P2, PT, 0x2f, 0xf2 ;  /* 0x0000000000f2781c */ /* 0x000fda0000f24577 */
[----:B------:R-:W-:Y:S05]  /*06f0*/  @P1 BRA `(.L_x_8) ;  /* 0x0000000400181947 */ /* 0x000fea0003800000 */
[----:B------:R-:W-:-:S04]  /*0700*/  LOP3.LUT P1, RZ, R3, 0x7fffffff, RZ, 0xc0, !PT ;  /* 0x7fffffff03ff7812 */ /* 0x000fc8000782c0ff */
[----:B------:R-:W-:-:S13]  /*0710*/  PLOP3.LUT P0, PT, P0, P1, PT, 0x2f, 0xf2 ;  /* 0x0000000000f2781c */ /* 0x000fda0000702577 */
[----:B------:R-:W-:Y:S05]  /*0720*/  @P0 BRA `(.L_x_9) ;  /* 0x0000000400000947 */ /* 0x000fea0003800000 */
[----:B------:R-:W-:Y:S02]  /*0730*/  ISETP.GE.AND P0, PT, R8, RZ, PT ;  /* 0x000000ff0800720c */ /* 0x000fe40003f06270 */
[----:B------:R-:W-:-:S11]  /*0740*/  ISETP.GE.AND P1, PT, R9, RZ, PT ;  /* 0x000000ff0900720c */ /* 0x000fd60003f26270 */
[----:B------:R-:W-:Y:S02]  /*0750*/  @P0 IMAD.MOV.U32 R7, RZ, RZ, RZ ;  /* 0x000000ffff070224 */ /* 0x000fe400078e00ff */
[----:B------:R-:W-:Y:S01]  /*0760*/  @!P0 FFMA R0, R0, 1.84467440737095516160e+19, RZ ;  /* 0x5f80000000008823 */ /* 0x000fe200000000ff */
[----:B------:R-:W-:Y:S02]  /*0770*/  @!P0 IMAD.MOV.U32 R7, RZ, RZ, -0x40 ;  /* 0xffffffc0ff078424 */ /* 0x000fe400078e00ff */
[----:B------:R-:W-:Y:S02]  /*0780*/  @!P1 FFMA R3, R3, 1.84467440737095516160e+19, RZ ;  /* 0x5f80000003039823 */ /* 0x000fe400000000ff */
[----:B------:R-:W-:-:S07]  /*0790*/  @!P1 VIADD R7, R7, 0x40 ;  /* 0x0000004007079836 */ /* 0x000fce0000000000 */
.L_x_5:
[----:B------:R-:W-:Y:S01]  /*07a0*/  LEA R8, R12, 0xc0800000, 0x17 ;  /* 0xc08000000c087811 */ /* 0x000fe200078eb8ff */
[----:B------:R-:W-:Y:S04]  /*07b0*/  BSSY.RECONVERGENT B2, `(.L_x_10) ;  /* 0x0000036000027945 */ /* 0x000fe80003800200 */
[----:B------:R-:W-:Y:S01]  /*07c0*/  IMAD.IADD R8, R3, 0x1, -R8 ;  /* 0x0000000103087824 */ /* 0x000fe200078e0a08 */
[----:B------:R-:W-:-:S03]  /*07d0*/  IADD3 R3, PT, PT, R10, -0x7f, RZ ;  /* 0xffffff810a037810 */ /* 0x000fc60007ffe0ff */
[----:B------:R0:W1:Y:S01]  /*07e0*/  MUFU.RCP R9, R8 ;  /* 0x0000000800097308 */ /* 0x0000620000001000 */
[----:B------:R-:W-:Y:S01]  /*07f0*/  FADD.FTZ R11, -R8, -RZ ;  /* 0x800000ff080b7221 */ /* 0x000fe20000010100 */
[C---:B------:R-:W-:Y:S01]  /*0800*/  IMAD R0, R3.reuse, -0x800000, R0 ;  /* 0xff80000003007824 */ /* 0x040fe200078e0200 */
[----:B0-----:R-:W-:-:S05]  /*0810*/  IADD3 R8, PT, PT, R3, 0x7f, -R12 ;  /* 0x0000007f03087810 */ /* 0x001fca0007ffe80c */
[----:B------:R-:W-:Y:S02]  /*0820*/  IMAD.IADD R8, R8, 0x1, R7 ;  /* 0x0000000108087824 */ /* 0x000fe400078e0207 */
[----:B-1----:R-:W-:-:S04]  /*0830*/  FFMA R10, R9, R11, 1 ;  /* 0x3f800000090a7423 */ /* 0x002fc8000000000b */
[----:B------:R-:W-:-:S04]  /*0840*/  FFMA R14, R9, R10, R9 ;  /* 0x0000000a090e7223 */ /* 0x000fc80000000009 */
[----:B------:R-:W-:-:S04]  /*0850*/  FFMA R9, R0, R14, RZ ;  /* 0x0000000e00097223 */ /* 0x000fc800000000ff */
[----:B------:R-:W-:-:S04]  /*0860*/  FFMA R10, R11, R9, R0 ;  /* 0x000000090b0a7223 */ /* 0x000fc80000000000 */
[----:B------:R-:W-:-:S04]  /*0870*/  FFMA R9, R14, R10, R9 ;  /* 0x0000000a0e097223 */ /* 0x000fc80000000009 */
[----:B------:R-:W-:-:S04]  /*0880*/  FFMA R10, R11, R9, R0 ;  /* 0x000000090b0a7223 */ /* 0x000fc80000000000 */
[----:B------:R-:W-:-:S05]  /*0890*/  FFMA R0, R14, R10, R9 ;  /* 0x0000000a0e007223 */ /* 0x000fca0000000009 */
[----:B------:R-:W-:-:S04]  /*08a0*/  SHF.R.U32.HI R3, RZ, 0x17, R0 ;  /* 0x00000017ff037819 */ /* 0x000fc80000011600 */
[----:B------:R-:W-:-:S05]  /*08b0*/  LOP3.LUT R3, R3, 0xff, RZ, 0xc0, !PT ;  /* 0x000000ff03037812 */ /* 0x000fca00078ec0ff */
[----:B------:R-:W-:-:S04]  /*08c0*/  IMAD.IADD R11, R3, 0x1, R8 ;  /* 0x00000001030b7824 */ /* 0x000fc800078e0208 */
[----:B------:R-:W-:-:S05]  /*08d0*/  VIADD R3, R11, 0xffffffff ;  /* 0xffffffff0b037836 */ /* 0x000fca0000000000 */
[----:B------:R-:W-:-:S13]  /*08e0*/  ISETP.GE.U32.AND P0, PT, R3, 0xfe, PT ;  /* 0x000000fe0300780c */ /* 0x000fda0003f06070 */
[----:B------:R-:W-:Y:S05]  /*08f0*/  @!P0 BRA `(.L_x_11) ;  /* 0x0000000000808947 */ /* 0x000fea0003800000 */
[----:B------:R-:W-:-:S13]  /*0900*/  ISETP.GT.AND P0, PT, R11, 0xfe, PT ;  /* 0x000000fe0b00780c */ /* 0x000fda0003f04270 */
[----:B------:R-:W-:Y:S05]  /*0910*/  @P0 BRA `(.L_x_12) ;  /* 0x00000000006c0947 */ /* 0x000fea0003800000 */
[----:B------:R-:W-:-:S13]  /*0920*/  ISETP.GE.AND P0, PT, R11, 0x1, PT ;  /* 0x000000010b00780c */ /* 0x000fda0003f06270 */
[----:B------:R-:W-:Y:S05]  /*0930*/  @P0 BRA `(.L_x_13) ;  /* 0x0000000000740947 */ /* 0x000fea0003800000 */
[----:B------:R-:W-:Y:S02]  /*0940*/  ISETP.GE.AND P0, PT, R11, -0x18, PT ;  /* 0xffffffe80b00780c */ /* 0x000fe40003f06270 */
[----:B------:R-:W-:-:S11]  /*0950*/  LOP3.LUT R0, R0, 0x80000000, RZ, 0xc0, !PT ;  /* 0x8000000000007812 */ /* 0x000fd600078ec0ff */
[----:B------:R-:W-:Y:S05]  /*0960*/  @!P0 BRA `(.L_x_13) ;  /* 0x0000000000688947 */ /* 0x000fea0003800000 */
[CCC-:B------:R-:W-:Y:S01]  /*0970*/  FFMA.RZ R3, R14.reuse, R10.reuse, R9.reuse ;  /* 0x0000000a0e037223 */ /* 0x1c0fe2000000c009 */
[CCC-:B------:R-:W-:Y:S01]  /*0980*/  FFMA.RM R8, R14.reuse, R10.reuse, R9.reuse ;  /* 0x0000000a0e087223 */ /* 0x1c0fe20000004009 */
[C---:B------:R-:W-:Y:S02]  /*0990*/  ISETP.NE.AND P2, PT, R11.reuse, RZ, PT ;  /* 0x000000ff0b00720c */ /* 0x040fe40003f45270 */
[----:B------:R-:W-:Y:S02]  /*09a0*/  ISETP.NE.AND P1, PT, R11, RZ, PT ;  /* 0x000000ff0b00720c */ /* 0x000fe40003f25270 */
[----:B------:R-:W-:Y:S01]  /*09b0*/  LOP3.LUT R7, R3, 0x7fffff, RZ, 0xc0, !PT ;  /* 0x007fffff03077812 */ /* 0x000fe200078ec0ff */
[----:B------:R-:W-:Y:S01]  /*09c0*/  FFMA.RP R3, R14, R10, R9 ;  /* 0x0000000a0e037223 */ /* 0x000fe20000008009 */
[C---:B------:R-:W-:Y:S01]  /*09d0*/  VIADD R10, R11.reuse, 0x20 ;  /* 0x000000200b0a7836 */ /* 0x040fe20000000000 */
[----:B------:R-:W-:Y:S02]  /*09e0*/  IADD3 R9, PT, PT, -R11, RZ, RZ ;  /* 0x000000ff0b097210 */ /* 0x000fe40007ffe1ff */
[----:B------:R-:W-:-:S02]  /*09f0*/  LOP3.LUT R7, R7, 0x800000, RZ, 0xfc, !PT ;  /* 0x0080000007077812 */ /* 0x000fc400078efcff */
[----:B------:R-:W-:Y:S02]  /*0a00*/  FSETP.NEU.FTZ.AND P0, PT, R3, R8, PT ;  /* 0x000000080300720b */ /* 0x000fe40003f1d000 */
[----:B------:R-:W-:Y:S02]  /*0a10*/  SHF.L.U32 R10, R7, R10, RZ ;  /* 0x0000000a070a7219 */ /* 0x000fe400000006ff */
[----:B------:R-:W-:Y:S02]  /*0a20*/  SEL R8, R9, RZ, P2 ;  /* 0x000000ff09087207 */ /* 0x000fe40001000000 */
[----:B------:R-:W-:Y:S02]  /*0a30*/  ISETP.NE.AND P1, PT, R10, RZ, P1 ;  /* 0x000000ff0a00720c */ /* 0x000fe40000f25270 */
[----:B------:R-:W-:Y:S02]  /*0a40*/  SHF.R.U32.HI R8, RZ, R8, R7 ;  /* 0x00000008ff087219 */ /* 0x000fe40000011607 */
[----:B------:R-:W-:-:S02]  /*0a50*/  PLOP3.LUT P0, PT, P0, P1, PT, 0xf8, 0x8f ;  /* 0x00000000008f781c */ /* 0x000fc40000703f70 */
[----:B------:R-:W-:Y:S02]  /*0a60*/  SHF.R.U32.HI R10, RZ, 0x1, R8 ;  /* 0x00000001ff0a7819 */ /* 0x000fe40000011608 */
[----:B------:R-:W-:-:S04]  /*0a70*/  SEL R3, RZ, 0x1, !P0 ;  /* 0x00000001ff037807 */ /* 0x000fc80004000000 */
[----:B------:R-:W-:-:S04]  /*0a80*/  LOP3.LUT R3, R3, 0x1, R10, 0xf8, !PT ;  /* 0x0000000103037812 */ /* 0x000fc800078ef80a */
[----:B------:R-:W-:-:S05]  /*0a90*/  LOP3.LUT R3, R3, R8, RZ, 0xc0, !PT ;  /* 0x0000000803037212 */ /* 0x000fca00078ec0ff */
[----:B------:R-:W-:-:S05]  /*0aa0*/  IMAD.IADD R3, R10, 0x1, R3 ;  /* 0x000000010a037824 */ /* 0x000fca00078e0203 */
[----:B------:R-:W-:Y:S01]  /*0ab0*/  LOP3.LUT R0, R3, R0, RZ, 0xfc, !PT ;  /* 0x0000000003007212 */ /* 0x000fe200078efcff */
[----:B------:R-:W-:Y:S06]  /*0ac0*/  BRA `(.L_x_13) ;  /* 0x0000000000107947 */ /* 0x000fec0003800000 */
.L_x_12:
[----:B------:R-:W-:-:S04]  /*0ad0*/  LOP3.LUT R0, R0, 0x80000000, RZ, 0xc0, !PT ;  /* 0x8000000000007812 */ /* 0x000fc800078ec0ff */
[----:B------:R-:W-:Y:S01]  /*0ae0*/  LOP3.LUT R0, R0, 0x7f800000, RZ, 0xfc, !PT ;  /* 0x7f80000000007812 */ /* 0x000fe200078efcff */
[----:B------:R-:W-:Y:S06]  /*0af0*/  BRA `(.L_x_13) ;  /* 0x0000000000047947 */ /* 0x000fec0003800000 */
.L_x_11:
[----:B------:R-:W-:-:S07]  /*0b00*/  IMAD R0, R8, 0x800000, R0 ;  /* 0x0080000008007824 */ /* 0x000fce00078e0200 */
.L_x_13:
[----:B------:R-:W-:Y:S05]  /*0b10*/  BSYNC.RECONVERGENT B2 ;  /* 0x0000000000027941 */ /* 0x000fea0003800200 */
.L_x_10:
[----:B------:R-:W-:Y:S05]  /*0b20*/  BRA `(.L_x_14) ;  /* 0x0000000000207947 */ /* 0x000fea0003800000 */
.L_x_9:
[----:B------:R-:W-:-:S04]  /*0b30*/  LOP3.LUT R0, R3, 0x80000000, R0, 0x48, !PT ;  /* 0x8000000003007812 */ /* 0x000fc800078e4800 */
[----:B------:R-:W-:Y:S01]  /*0b40*/  LOP3.LUT R0, R0, 0x7f800000, RZ, 0xfc, !PT ;  /* 0x7f80000000007812 */ /* 0x000fe200078efcff */
[----:B------:R-:W-:Y:S06]  /*0b50*/  BRA `(.L_x_14) ;  /* 0x0000000000147947 */ /* 0x000fec0003800000 */
.L_x_8:
[----:B------:R-:W-:Y:S01]  /*0b60*/  LOP3.LUT R0, R3, 0x80000000, R0, 0x48, !PT ;  /* 0x8000000003007812 */ /* 0x000fe200078e4800 */
[----:B------:R-:W-:Y:S06]  /*0b70*/  BRA `(.L_x_14) ;  /* 0x00000000000c7947 */ /* 0x000fec0003800000 */
.L_x_7:
[----:B------:R-:W0:Y:S01]  /*0b80*/  MUFU.RSQ R0, -QNAN ;  /* 0xffc0000000007908 */ /* 0x000e220000001400 */
[----:B------:R-:W-:Y:S05]  /*0b90*/  BRA `(.L_x_14) ;  /* 0x0000000000047947 */ /* 0x000fea0003800000 */
.L_x_6:
[----:B------:R-:W-:-:S07]  /*0ba0*/  FADD.FTZ R0, R0, R3 ;  /* 0x0000000300007221 */ /* 0x000fce0000010000 */
.L_x_14:
[----:B------:R-:W-:Y:S05]  /*0bb0*/  BSYNC.RECONVERGENT B1 ;  /* 0x0000000000017941 */ /* 0x000fea0003800200 */
.L_x_4:
[----:B------:R-:W-:-:S04]  /*0bc0*/  IMAD.MOV.U32 R7, RZ, RZ, 0x0 ;  /* 0x00000000ff077424 */ /* 0x000fc800078e00ff */
[----:B0-----:R-:W-:Y:S05]  /*0bd0*/  RET.REL.NODEC R6 `(_Z16undistort_kernelPKhPhiifffffff) ;  /* 0xfffffff406087950 */ /* 0x001fea0003c3ffff */
.L_x_15:
[----:B------:R-:W-:-:S00]  /*0be0*/  BRA `(.L_x_15) ;  /* 0xfffffffc00fc7947 */ /* 0x000fc0000383ffff */
[----:B------:R-:W-:-:S00]  /*0bf0*/  NOP ;  /* 0x0000000000007918 */ /* 0x000fc00000000000 */
        /* <DEDUP_REMOVED lines=8> */
.L_x_16:


//--------------------- .nv.shared.reserved.0     --------------------------
	.section	.nv.shared.reserved.0,"aw",@nobits
	.weak		__nv_reservedSMEM_offset_0_alias
	.size		__nv_reservedSMEM_offset_0_alias, 0, 64
	.other		__nv_reservedSMEM_offset_0_alias,@"STO_CUDA_RESERVED_SHARED STV_DEFAULT"
__nv_reservedSMEM_offset_0_alias:
	.zero		0
	.zero		64


//--------------------- .nv.constant0._Z16undistort_kernelPKhPhiifffffff --------------------------
	.section	.nv.constant0._Z16undistort_kernelPKhPhiifffffff,"a",@progbits
	.sectionflags	@""
	.align	4
.nv.constant0._Z16undistort_kernelPKhPhiifffffff:
	.zero		948


//--------------------- SYMBOLS --------------------------

	.type		.nv.reservedSmem.offset0,@object
	.size		.nv.reservedSmem.offset0,0x4
